//
// Generated by NVIDIA NVVM Compiler
//
// Compiler Build ID: CL-36424714
// Cuda compilation tools, release 13.0, V13.0.88
// Based on NVVM 20.0.0
//

.version 9.0
.target sm_100
.address_size 64

	// .globl	_Z3addPiS_S_

.visible .entry _Z3addPiS_S_(
	.param .u64 .ptr .align 1 _Z3addPiS_S__param_0,
	.param .u64 .ptr .align 1 _Z3addPiS_S__param_1,
	.param .u64 .ptr .align 1 _Z3addPiS_S__param_2
)
{
	.reg .b32 	%r<5>;
	.reg .b64 	%rd<11>;

	ld.param.u64 	%rd1, [_Z3addPiS_S__param_0];
	ld.param.u64 	%rd2, [_Z3addPiS_S__param_1];
	ld.param.u64 	%rd3, [_Z3addPiS_S__param_2];
	cvta.to.global.u64 	%rd4, %rd3;
	cvta.to.global.u64 	%rd5, %rd2;
	cvta.to.global.u64 	%rd6, %rd1;
	mov.u32 	%r1, %ctaid.x;
	mul.wide.u32 	%rd7, %r1, 4;
	add.s64 	%rd8, %rd6, %rd7;
	ld.global.u32 	%r2, [%rd8];
	add.s64 	%rd9, %rd5, %rd7;
	ld.global.u32 	%r3, [%rd9];
	add.s32 	%r4, %r3, %r2;
	add.s64 	%rd10, %rd4, %rd7;
	st.global.u32 	[%rd10], %r4;
	ret;

}
	// .globl	_Z4add2PiS_S_
.visible .entry _Z4add2PiS_S_(
	.param .u64 .ptr .align 1 _Z4add2PiS_S__param_0,
	.param .u64 .ptr .align 1 _Z4add2PiS_S__param_1,
	.param .u64 .ptr .align 1 _Z4add2PiS_S__param_2
)
{
	.reg .b32 	%r<5>;
	.reg .b64 	%rd<11>;

	ld.param.u64 	%rd1, [_Z4add2PiS_S__param_0];
	ld.param.u64 	%rd2, [_Z4add2PiS_S__param_1];
	ld.param.u64 	%rd3, [_Z4add2PiS_S__param_2];
	cvta.to.global.u64 	%rd4, %rd3;
	cvta.to.global.u64 	%rd5, %rd2;
	cvta.to.global.u64 	%rd6, %rd1;
	mov.u32 	%r1, %tid.x;
	mul.wide.u32 	%rd7, %r1, 4;
	add.s64 	%rd8, %rd6, %rd7;
	ld.global.u32 	%r2, [%rd8];
	add.s64 	%rd9, %rd5, %rd7;
	ld.global.u32 	%r3, [%rd9];
	add.s32 	%r4, %r3, %r2;
	add.s64 	%rd10, %rd4, %rd7;
	st.global.u32 	[%rd10], %r4;
	ret;

}
	// .globl	_Z4add3PiS_S_i
.visible .entry _Z4add3PiS_S_i(
	.param .u64 .ptr .align 1 _Z4add3PiS_S_i_param_0,
	.param .u64 .ptr .align 1 _Z4add3PiS_S_i_param_1,
	.param .u64 .ptr .align 1 _Z4add3PiS_S_i_param_2,
	.param .u32 _Z4add3PiS_S_i_param_3
)
{
	.reg .pred 	%p<2>;
	.reg .b32 	%r<9>;
	.reg .b64 	%rd<11>;

	ld.param.u64 	%rd1, [_Z4add3PiS_S_i_param_0];
	ld.param.u64 	%rd2, [_Z4add3PiS_S_i_param_1];
	ld.param.u64 	%rd3, [_Z4add3PiS_S_i_param_2];
	ld.param.u32 	%r2, [_Z4add3PiS_S_i_param_3];
	mov.u32 	%r3, %ctaid.x;
	mov.u32 	%r4, %ntid.x;
	mov.u32 	%r5, %tid.x;
	mad.lo.s32 	%r1, %r3, %r4, %r5;
	setp.ge.s32 	%p1, %r1, %r2;
	@%p1 bra 	$L__BB2_2;
	cvta.to.global.u64 	%rd4, %rd1;
	cvta.to.global.u64 	%rd5, %rd2;
	cvta.to.global.u64 	%rd6, %rd3;
	mul.wide.s32 	%rd7, %r1, 4;
	add.s64 	%rd8, %rd4, %rd7;
	ld.global.u32 	%r6, [%rd8];
	add.s64 	%rd9, %rd5, %rd7;
	ld.global.u32 	%r7, [%rd9];
	add.s32 	%r8, %r7, %r6;
	add.s64 	%rd10, %rd6, %rd7;
	st.global.u32 	[%rd10], %r8;
$L__BB2_2:
	ret;

}


// ===== COMPILED SASS (sm_100) =====

	.target	sm_100

	.elftype	@"ET_EXEC"


//--------------------- .note.nv.tkinfo           --------------------------
	.section	.note.nv.tkinfo,"",@"SHT_NOTE"
	.sectionflags	@"SHF_NOTE_NV_TKINFO"
	.tkinfo
        /*0018*/ 	.word	0x00000002
        /*0030*/ 	.string	""
        /*0030*/ 	.string	"ptxas"
        /*0030*/ 	.string	"Cuda compilation tools, release 13.0, V13.0.88"
        /*0030*/ 	.string	"Build cuda_13.0.r13.0/compiler.36424714_0"
        /*0030*/ 	.string	"-arch sm_100 -m 64 "



//--------------------- .note.nv.cuinfo           --------------------------
	.section	.note.nv.cuinfo,"",@"SHT_NOTE"
	.sectionflags	@"SHF_NOTE_NV_CUINFO"
        /*0018*/ 	.short	0x0002
        /*001a*/ 	.short	0x0064
        /*001c*/ 	.short	0x0082
	.zero		2


//--------------------- .nv.info                  --------------------------
	.section	.nv.info,"",@"SHT_CUDA_INFO"
	.align	4


	//----- nvinfo : EIATTR_REGCOUNT
	.align		4
        /*0000*/ 	.byte	0x04, 0x2f
        /*0002*/ 	.short	(.L_1 - .L_0)
	.align		4
.L_0:
        /*0004*/ 	.word	index@(_Z3addPiS_S_)
        /*0008*/ 	.word	0x0000000c


	//----- nvinfo : EIATTR_FRAME_SIZE
	.align		4
.L_1:
        /*000c*/ 	.byte	0x04, 0x11
        /*000e*/ 	.short	(.L_3 - .L_2)
	.align		4
.L_2:
        /*0010*/ 	.word	index@(_Z3addPiS_S_)
        /*0014*/ 	.word	0x00000000


	//----- nvinfo : EIATTR_REGCOUNT
	.align		4
.L_3:
        /*0018*/ 	.byte	0x04, 0x2f
        /*001a*/ 	.short	(.L_5 - .L_4)
	.align		4
.L_4:
        /*001c*/ 	.word	index@(_Z4add2PiS_S_)
        /*0020*/ 	.word	0x0000000c


	//----- nvinfo : EIATTR_FRAME_SIZE
	.align		4
.L_5:
        /*0024*/ 	.byte	0x04, 0x11
        /*0026*/ 	.short	(.L_7 - .L_6)
	.align		4
.L_6:
        /*0028*/ 	.word	index@(_Z4add2PiS_S_)
        /*002c*/ 	.word	0x00000000


	//----- nvinfo : EIATTR_REGCOUNT
	.align		4
.L_7:
        /*0030*/ 	.byte	0x04, 0x2f
        /*0032*/ 	.short	(.L_9 - .L_8)
	.align		4
.L_8:
        /*0034*/ 	.word	index@(_Z4add3PiS_S_i)
        /*0038*/ 	.word	0x0000000c


	//----- nvinfo : EIATTR_FRAME_SIZE
	.align		4
.L_9:
        /*003c*/ 	.byte	0x04, 0x11
        /*003e*/ 	.short	(.L_11 - .L_10)
	.align		4
.L_10:
        /*0040*/ 	.word	index@(_Z4add3PiS_S_i)
        /*0044*/ 	.word	0x00000000


	//----- nvinfo : EIATTR_MIN_STACK_SIZE
	.align		4
.L_11:
        /*0048*/ 	.byte	0x04, 0x12
        /*004a*/ 	.short	(.L_13 - .L_12)
	.align		4
.L_12:
        /*004c*/ 	.word	index@(_Z4add3PiS_S_i)
        /*0050*/ 	.word	0x00000000


	//----- nvinfo : EIATTR_MIN_STACK_SIZE
	.align		4
.L_13:
        /*0054*/ 	.byte	0x04, 0x12
        /*0056*/ 	.short	(.L_15 - .L_14)
	.align		4
.L_14:
        /*0058*/ 	.word	index@(_Z4add2PiS_S_)
        /*005c*/ 	.word	0x00000000


	//----- nvinfo : EIATTR_MIN_STACK_SIZE
	.align		4
.L_15:
        /*0060*/ 	.byte	0x04, 0x12
        /*0062*/ 	.short	(.L_17 - .L_16)
	.align		4
.L_16:
        /*0064*/ 	.word	index@(_Z3addPiS_S_)
        /*0068*/ 	.word	0x00000000
.L_17:


//--------------------- .nv.compat                --------------------------
	.section	.nv.compat,"",@"SHT_CUDA_COMPAT_INFO"
	.align	4
        /*0000*/ 	.byte	0x02, 0x09, 0x00, 0x00, 0x02, 0x02, 0x01, 0x00, 0x02, 0x05, 0x05, 0x00, 0x03, 0x07, 0x01, 0x01
        /*0010*/ 	.byte	0x02, 0x03, 0x00, 0x00, 0x02, 0x06, 0x01, 0x00, 0x04, 0x0b, 0x08, 0x00, 0x09, 0x00, 0x00, 0x00
        /*0020*/ 	.byte	0x00, 0x00, 0x00, 0x00


//--------------------- .nv.info._Z4add3PiS_S_i   --------------------------
	.section	.nv.info._Z4add3PiS_S_i,"",@"SHT_CUDA_INFO"
	.sectionflags	@""
	.align	4


	//----- nvinfo : EIATTR_CUDA_API_VERSION
	.align		4
        /*0000*/ 	.byte	0x04, 0x37
        /*0002*/ 	.short	(.L_19 - .L_18)
.L_18:
        /*0004*/ 	.word	0x00000082


	//----- nvinfo : EIATTR_KPARAM_INFO
	.align		4
.L_19:
        /*0008*/ 	.byte	0x04, 0x17
        /*000a*/ 	.short	(.L_21 - .L_20)
.L_20:
        /*000c*/ 	.word	0x00000000
        /*0010*/ 	.short	0x0003
        /*0012*/ 	.short	0x0018
        /*0014*/ 	.byte	0x00, 0xf0, 0x11, 0x00


	//----- nvinfo : EIATTR_KPARAM_INFO
	.align		4
.L_21:
        /*0018*/ 	.byte	0x04, 0x17
        /*001a*/ 	.short	(.L_23 - .L_22)
.L_22:
        /*001c*/ 	.word	0x00000000
        /*0020*/ 	.short	0x0002
        /*0022*/ 	.short	0x0010
        /*0024*/ 	.byte	0x00, 0xf5, 0x21, 0x00


	//----- nvinfo : EIATTR_KPARAM_INFO
	.align		4
.L_23:
        /*0028*/ 	.byte	0x04, 0x17
        /*002a*/ 	.short	(.L_25 - .L_24)
.L_24:
        /*002c*/ 	.word	0x00000000
        /*0030*/ 	.short	0x0001
        /*0032*/ 	.short	0x0008
        /*0034*/ 	.byte	0x00, 0xf5, 0x21, 0x00


	//----- nvinfo : EIATTR_KPARAM_INFO
	.align		4
.L_25:
        /*0038*/ 	.byte	0x04, 0x17
        /*003a*/ 	.short	(.L_27 - .L_26)
.L_26:
        /*003c*/ 	.word	0x00000000
        /*0040*/ 	.short	0x0000
        /*0042*/ 	.short	0x0000
        /*0044*/ 	.byte	0x00, 0xf5, 0x21, 0x00


	//----- nvinfo : EIATTR_SPARSE_MMA_MASK
	.align		4
.L_27:
        /*0048*/ 	.byte	0x03, 0x50
        /*004a*/ 	.short	0x0000


	//----- nvinfo : EIATTR_MAXREG_COUNT
	.align		4
        /*004c*/ 	.byte	0x03, 0x1b
        /*004e*/ 	.short	0x00ff


	//----- nvinfo : EIATTR_MERCURY_ISA_VERSION
	.align		4
        /*0050*/ 	.byte	0x03, 0x5f
        /*0052*/ 	.short	0x0101


	//----- nvinfo : EIATTR_VRC_CTA_INIT_COUNT
	.align		4
        /*0054*/ 	.byte	0x02, 0x4a
	.zero		1
	.zero		1


	//----- nvinfo : EIATTR_EXIT_INSTR_OFFSETS
	.align		4
        /*0058*/ 	.byte	0x04, 0x1c
        /*005a*/ 	.short	(.L_29 - .L_28)


	//   ....[0]....
.L_28:
        /*005c*/ 	.word	0x00000070


	//   ....[1]....
        /*0060*/ 	.word	0x00000130


	//----- nvinfo : EIATTR_CBANK_PARAM_SIZE
	.align		4
.L_29:
        /*0064*/ 	.byte	0x03, 0x19
        /*0066*/ 	.short	0x001c


	//----- nvinfo : EIATTR_PARAM_CBANK
	.align		4
        /*0068*/ 	.byte	0x04, 0x0a
        /*006a*/ 	.short	(.L_31 - .L_30)
	.align		4
.L_30:
        /*006c*/ 	.word	index@(.nv.constant0._Z4add3PiS_S_i)
        /*0070*/ 	.short	0x0380
        /*0072*/ 	.short	0x001c


	//----- nvinfo : EIATTR_SW_WAR
	.align		4
.L_31:
        /*0074*/ 	.byte	0x04, 0x36
        /*0076*/ 	.short	(.L_33 - .L_32)
.L_32:
        /*0078*/ 	.word	0x00000008
.L_33:


//--------------------- .nv.info._Z4add2PiS_S_    --------------------------
	.section	.nv.info._Z4add2PiS_S_,"",@"SHT_CUDA_INFO"
	.sectionflags	@""
	.align	4


	//----- nvinfo : EIATTR_CUDA_API_VERSION
	.align		4
        /*0000*/ 	.byte	0x04, 0x37
        /*0002*/ 	.short	(.L_35 - .L_34)
.L_34:
        /*0004*/ 	.word	0x00000082


	//----- nvinfo : EIATTR_KPARAM_INFO
	.align		4
.L_35:
        /*0008*/ 	.byte	0x04, 0x17
        /*000a*/ 	.short	(.L_37 - .L_36)
.L_36:
        /*000c*/ 	.word	0x00000000
        /*0010*/ 	.short	0x0002
        /*0012*/ 	.short	0x0010
        /*0014*/ 	.byte	0x00, 0xf5, 0x21, 0x00


	//----- nvinfo : EIATTR_KPARAM_INFO
	.align		4
.L_37:
        /*0018*/ 	.byte	0x04, 0x17
        /*001a*/ 	.short	(.L_39 - .L_38)
.L_38:
        /*001c*/ 	.word	0x00000000
        /*0020*/ 	.short	0x0001
        /*0022*/ 	.short	0x0008
        /*0024*/ 	.byte	0x00, 0xf5, 0x21, 0x00


	//----- nvinfo : EIATTR_KPARAM_INFO
	.align		4
.L_39:
        /*0028*/ 	.byte	0x04, 0x17
        /*002a*/ 	.short	(.L_41 - .L_40)
.L_40:
        /*002c*/ 	.word	0x00000000
        /*0030*/ 	.short	0x0000
        /*0032*/ 	.short	0x0000
        /*0034*/ 	.byte	0x00, 0xf5, 0x21, 0x00


	//----- nvinfo : EIATTR_SPARSE_MMA_MASK
	.align		4
.L_41:
        /*0038*/ 	.byte	0x03, 0x50
        /*003a*/ 	.short	0x0000


	//----- nvinfo : EIATTR_MAXREG_COUNT
	.align		4
        /*003c*/ 	.byte	0x03, 0x1b
        /*003e*/ 	.short	0x00ff


	//----- nvinfo : EIATTR_MERCURY_ISA_VERSION
	.align		4
        /*0040*/ 	.byte	0x03, 0x5f
        /*0042*/ 	.short	0x0101


	//----- nvinfo : EIATTR_VRC_CTA_INIT_COUNT
	.align		4
        /*0044*/ 	.byte	0x02, 0x4a
	.zero		1
	.zero		1


	//----- nvinfo : EIATTR_EXIT_INSTR_OFFSETS
	.align		4
        /*0048*/ 	.byte	0x04, 0x1c
        /*004a*/ 	.short	(.L_43 - .L_42)


	//   ....[0]....
.L_42:
        /*004c*/ 	.word	0x000000d0


	//----- nvinfo : EIATTR_CBANK_PARAM_SIZE
	.align		4
.L_43:
        /*0050*/ 	.byte	0x03, 0x19
        /*0052*/ 	.short	0x0018


	//----- nvinfo : EIATTR_PARAM_CBANK
	.align		4
        /*0054*/ 	.byte	0x04, 0x0a
        /*0056*/ 	.short	(.L_45 - .L_44)
	.align		4
.L_44:
        /*0058*/ 	.word	index@(.nv.constant0._Z4add2PiS_S_)
        /*005c*/ 	.short	0x0380
        /*005e*/ 	.short	0x0018


	//----- nvinfo : EIATTR_SW_WAR
	.align		4
.L_45:
        /*0060*/ 	.byte	0x04, 0x36
        /*0062*/ 	.short	(.L_47 - .L_46)
.L_46:
        /*0064*/ 	.word	0x00000008
.L_47:


//--------------------- .nv.info._Z3addPiS_S_     --------------------------
	.section	.nv.info._Z3addPiS_S_,"",@"SHT_CUDA_INFO"
	.sectionflags	@""
	.align	4


	//----- nvinfo : EIATTR_CUDA_API_VERSION
	.align		4
        /*0000*/ 	.byte	0x04, 0x37
        /*0002*/ 	.short	(.L_49 - .L_48)
.L_48:
        /*0004*/ 	.word	0x00000082


	//----- nvinfo : EIATTR_KPARAM_INFO
	.align		4
.L_49:
        /*0008*/ 	.byte	0x04, 0x17
        /*000a*/ 	.short	(.L_51 - .L_50)
.L_50:
        /*000c*/ 	.word	0x00000000
        /*0010*/ 	.short	0x0002
        /*0012*/ 	.short	0x0010
        /*0014*/ 	.byte	0x00, 0xf5, 0x21, 0x00


	//----- nvinfo : EIATTR_KPARAM_INFO
	.align		4
.L_51:
        /*0018*/ 	.byte	0x04, 0x17
        /*001a*/ 	.short	(.L_53 - .L_52)
.L_52:
        /*001c*/ 	.word	0x00000000
        /*0020*/ 	.short	0x0001
        /*0022*/ 	.short	0x0008
        /*0024*/ 	.byte	0x00, 0xf5, 0x21, 0x00


	//----- nvinfo : EIATTR_KPARAM_INFO
	.align		4
.L_53:
        /*0028*/ 	.byte	0x04, 0x17
        /*002a*/ 	.short	(.L_55 - .L_54)
.L_54:
        /*002c*/ 	.word	0x00000000
        /*0030*/ 	.short	0x0000
        /*0032*/ 	.short	0x0000
        /*0034*/ 	.byte	0x00, 0xf5, 0x21, 0x00


	//----- nvinfo : EIATTR_SPARSE_MMA_MASK
	.align		4
.L_55:
        /*0038*/ 	.byte	0x03, 0x50
        /*003a*/ 	.short	0x0000


	//----- nvinfo : EIATTR_MAXREG_COUNT
	.align		4
        /*003c*/ 	.byte	0x03, 0x1b
        /*003e*/ 	.short	0x00ff


	//----- nvinfo : EIATTR_MERCURY_ISA_VERSION
	.align		4
        /*0040*/ 	.byte	0x03, 0x5f
        /*0042*/ 	.short	0x0101


	//----- nvinfo : EIATTR_VRC_CTA_INIT_COUNT
	.align		4
        /*0044*/ 	.byte	0x02, 0x4a
	.zero		1
	.zero		1


	//----- nvinfo : EIATTR_EXIT_INSTR_OFFSETS
	.align		4
        /*0048*/ 	.byte	0x04, 0x1c
        /*004a*/ 	.short	(.L_57 - .L_56)


	//   ....[0]....
.L_56:
        /*004c*/ 	.word	0x000000d0


	//----- nvinfo : EIATTR_CBANK_PARAM_SIZE
	.align		4
.L_57:
        /*0050*/ 	.byte	0x03, 0x19
        /*0052*/ 	.short	0x0018


	//----- nvinfo : EIATTR_PARAM_CBANK
	.align		4
        /*0054*/ 	.byte	0x04, 0x0a
        /*0056*/ 	.short	(.L_59 - .L_58)
	.align		4
.L_58:
        /*0058*/ 	.word	index@(.nv.constant0._Z3addPiS_S_)
        /*005c*/ 	.short	0x0380
        /*005e*/ 	.short	0x0018


	//----- nvinfo : EIATTR_SW_WAR
	.align		4
.L_59:
        /*0060*/ 	.byte	0x04, 0x36
        /*0062*/ 	.short	(.L_61 - .L_60)
.L_60:
        /*0064*/ 	.word	0x00000008
.L_61:


//--------------------- .nv.callgraph             --------------------------
	.section	.nv.callgraph,"",@"SHT_CUDA_CALLGRAPH"
	.align	4
	.sectionentsize	8
	.align		4
        /*0000*/ 	.word	0x00000000
	.align		4
        /*0004*/ 	.word	0xffffffff
	.align		4
        /*0008*/ 	.word	0x00000000
	.align		4
        /*000c*/ 	.word	0xfffffffe
	.align		4
        /*0010*/ 	.word	0x00000000
	.align		4
        /*0014*/ 	.word	0xfffffffd
	.align		4
        /*0018*/ 	.word	0x00000000
	.align		4
        /*001c*/ 	.word	0xfffffffc


//--------------------- .text._Z4add3PiS_S_i      --------------------------
	.section	.text._Z4add3PiS_S_i,"ax",@progbits
	.align	128
        .global         _Z4add3PiS_S_i
        .type           _Z4add3PiS_S_i,@function
        .size           _Z4add3PiS_S_i,(.L_x_3 - _Z4add3PiS_S_i)
        .other          _Z4add3PiS_S_i,@"STO_CUDA_ENTRY STV_DEFAULT"
_Z4add3PiS_S_i:
.text._Z4add3PiS_S_i:
[----:B------:R-:W-:Y:S01]  /*0000*/  LDC R1, c[0x0][0x37c] ;  /* 0x0000df00ff017b82 */ /* 0x000fe20000000800 */
[----:B------:R-:W0:Y:S07]  /*0010*/  S2R R0, SR_TID.X ;  /* 0x0000000000007919 */ /* 0x000e2e0000002100 */
[----:B------:R-:W0:Y:S01]  /*0020*/  S2UR UR4, SR_CTAID.X ;  /* 0x00000000000479c3 */ /* 0x000e220000002500 */
[----:B------:R-:W1:Y:S07]  /*0030*/  LDCU UR5, c[0x0][0x398] ;  /* 0x00007300ff0577ac */ /* 0x000e6e0008000800 */
[----:B------:R-:W0:Y:S02]  /*0040*/  LDC R9, c[0x0][0x360] ;  /* 0x0000d800ff097b82 */ /* 0x000e240000000800 */
[----:B0-----:R-:W-:-:S05]  /*0050*/  IMAD R9, R9, UR4, R0 ;  /* 0x0000000409097c24 */ /* 0x001fca000f8e0200 */
[----:B-1----:R-:W-:-:S13]  /*0060*/  ISETP.GE.AND P0, PT, R9, UR5, PT ;  /* 0x0000000509007c0c */ /* 0x002fda000bf06270 */
[----:B------:R-:W-:Y:S05]  /*0070*/  @P0 EXIT ;  /* 0x000000000000094d */ /* 0x000fea0003800000 */
[----:B------:R-:W0:Y:S01]  /*0080*/  LDC.64 R2, c[0x0][0x380] ;  /* 0x0000e000ff027b82 */ /* 0x000e220000000a00 */
[----:B------:R-:W1:Y:S07]  /*0090*/  LDCU.64 UR4, c[0x0][0x358] ;  /* 0x00006b00ff0477ac */ /* 0x000e6e0008000a00 */
[----:B------:R-:W2:Y:S08]  /*00a0*/  LDC.64 R4, c[0x0][0x388] ;  /* 0x0000e200ff047b82 */ /* 0x000eb00000000a00 */
[----:B------:R-:W3:Y:S01]  /*00b0*/  LDC.64 R6, c[0x0][0x390] ;  /* 0x0000e400ff067b82 */ /* 0x000ee20000000a00 */
[----:B0-----:R-:W-:-:S06]  /*00c0*/  IMAD.WIDE R2, R9, 0x4, R2 ;  /* 0x0000000409027825 */ /* 0x001fcc00078e0202 */
[----:B-1----:R-:W4:Y:S01]  /*00d0*/  LDG.E R2, desc[UR4][R2.64] ;  /* 0x0000000402027981 */ /* 0x002f22000c1e1900 */
[----:B--2---:R-:W-:-:S06]  /*00e0*/  IMAD.WIDE R4, R9, 0x4, R4 ;  /* 0x0000000409047825 */ /* 0x004fcc00078e0204 */
[----:B------:R-:W4:Y:S01]  /*00f0*/  LDG.E R5, desc[UR4][R4.64] ;  /* 0x0000000404057981 */ /* 0x000f22000c1e1900 */
[----:B---3--:R-:W-:Y:S01]  /*0100*/  IMAD.WIDE R6, R9, 0x4, R6 ;  /* 0x0000000409067825 */ /* 0x008fe200078e0206 */
[----:B----4-:R-:W-:-:S05]  /*0110*/  IADD3 R9, PT, PT, R2, R5, RZ ;  /* 0x0000000502097210 */ /* 0x010fca0007ffe0ff */
[----:B------:R-:W-:Y:S01]  /*0120*/  STG.E desc[UR4][R6.64], R9 ;  /* 0x0000000906007986 */ /* 0x000fe2000c101904 */
[----:B------:R-:W-:Y:S05]  /*0130*/  EXIT ;  /* 0x000000000000794d */ /* 0x000fea0003800000 */
.L_x_0:
[----:B------:R-:W-:-:S00]  /*0140*/  BRA `(.L_x_0) ;  /* 0xfffffffc00fc7947 */ /* 0x000fc0000383ffff */
[----:B------:R-:W-:-:S00]  /*0150*/  NOP ;  /* 0x0000000000007918 */ /* 0x000fc00000000000 */
        /* <DEDUP_REMOVED lines=10> */
.L_x_3:


//--------------------- .text._Z4add2PiS_S_       --------------------------
	.section	.text._Z4add2PiS_S_,"ax",@progbits
	.align	128
        .global         _Z4add2PiS_S_
        .type           _Z4add2PiS_S_,@function
        .size           _Z4add2PiS_S_,(.L_x_4 - _Z4add2PiS_S_)
        .other          _Z4add2PiS_S_,@"STO_CUDA_ENTRY STV_DEFAULT"
_Z4add2PiS_S_:
.text._Z4add2PiS_S_:
[----:B------:R-:W-:Y:S01]  /*0000*/  LDC R1, c[0x0][0x37c] ;  /* 0x0000df00ff017b82 */ /* 0x000fe20000000800 */
[----:B------:R-:W0:Y:S07]  /*0010*/  S2R R9, SR_TID.X ;  /* 0x0000000000097919 */ /* 0x000e2e0000002100 */
[----:B------:R-:W0:Y:S01]  /*0020*/  LDC.64 R2, c[0x0][0x380] ;  /* 0x0000e000ff027b82 */ /* 0x000e220000000a00 */
[----:B------:R-:W1:Y:S07]  /*0030*/  LDCU.64 UR4, c[0x0][0x358] ;  /* 0x00006b00ff0477ac */ /* 0x000e6e0008000a00 */
[----:B------:R-:W2:Y:S08]  /*0040*/  LDC.64 R4, c[0x0][0x388] ;  /* 0x0000e200ff047b82 */ /* 0x000eb00000000a00 */
[----:B------:R-:W3:Y:S01]  /*0050*/  LDC.64 R6, c[0x0][0x390] ;  /* 0x0000e400ff067b82 */ /* 0x000ee20000000a00 */
[----:B0-----:R-:W-:-:S04]  /*0060*/  IMAD.WIDE.U32 R2, R9, 0x4, R2 ;  /* 0x0000000409027825 */ /* 0x001fc800078e0002 */
[C---:B--2---:R-:W-:Y:S02]  /*0070*/  IMAD.WIDE.U32 R4, R9.reuse, 0x4, R4 ;  /* 0x0000000409047825 */ /* 0x044fe400078e0004 */
[----:B-1----:R-:W2:Y:S04]  /*0080*/  LDG.E R2, desc[UR4][R2.64] ;  /* 0x0000000402027981 */ /* 0x002ea8000c1e1900 */
[----:B------:R-:W2:Y:S01]  /*0090*/  LDG.E R5, desc[UR4][R4.64] ;  /* 0x0000000404057981 */ /* 0x000ea2000c1e1900 */
[----:B---3--:R-:W-:Y:S01]  /*00a0*/  IMAD.WIDE.U32 R6, R9, 0x4, R6 ;  /* 0x0000000409067825 */ /* 0x008fe200078e0006 */
[----:B--2---:R-:W-:-:S05]  /*00b0*/  IADD3 R9, PT, PT, R2, R5, RZ ;  /* 0x0000000502097210 */ /* 0x004fca0007ffe0ff */
[----:B------:R-:W-:Y:S01]  /*00c0*/  STG.E desc[UR4][R6.64], R9 ;  /* 0x0000000906007986 */ /* 0x000fe2000c101904 */
[----:B------:R-:W-:Y:S05]  /*00d0*/  EXIT ;  /* 0x000000000000794d */ /* 0x000fea0003800000 */
.L_x_1:
        /* <DEDUP_REMOVED lines=10> */
.L_x_4:


//--------------------- .text._Z3addPiS_S_        --------------------------
	.section	.text._Z3addPiS_S_,"ax",@progbits
	.align	128
        .global         _Z3addPiS_S_
        .type           _Z3addPiS_S_,@function
        .size           _Z3addPiS_S_,(.L_x_5 - _Z3addPiS_S_)
        .other          _Z3addPiS_S_,@"STO_CUDA_ENTRY STV_DEFAULT"
_Z3addPiS_S_:
.text._Z3addPiS_S_:
[----:B------:R-:W-:Y:S01]  /*0000*/  LDC R1, c[0x0][0x37c] ;  /* 0x0000df00ff017b82 */ /* 0x000fe20000000800 */
[----:B------:R-:W0:Y:S07]  /*0010*/  S2R R9, SR_CTAID.X ;  /* 0x0000000000097919 */ /* 0x000e2e0000002500 */
        /* <DEDUP_REMOVED lines=12> */
.L_x_2:
        /* <DEDUP_REMOVED lines=10> */
.L_x_5:


//--------------------- .nv.shared.reserved.0     --------------------------
	.section	.nv.shared.reserved.0,"aw",@nobits
	.weak		__nv_reservedSMEM_offset_0_alias
	.size		__nv_reservedSMEM_offset_0_alias, 0, 64
	.other		__nv_reservedSMEM_offset_0_alias,@"STO_CUDA_RESERVED_SHARED STV_DEFAULT"
__nv_reservedSMEM_offset_0_alias:
	.zero		0
	.zero		64


//--------------------- .nv.constant0._Z4add3PiS_S_i --------------------------
	.section	.nv.constant0._Z4add3PiS_S_i,"a",@progbits
	.sectionflags	@""
	.align	4
.nv.constant0._Z4add3PiS_S_i:
	.zero		924


//--------------------- .nv.constant0._Z4add2PiS_S_ --------------------------
	.section	.nv.constant0._Z4add2PiS_S_,"a",@progbits
	.sectionflags	@""
	.align	4
.nv.constant0._Z4add2PiS_S_:
	.zero		920


//--------------------- .nv.constant0._Z3addPiS_S_ --------------------------
	.section	.nv.constant0._Z3addPiS_S_,"a",@progbits
	.sectionflags	@""
	.align	4
.nv.constant0._Z3addPiS_S_:
	.zero		920


//--------------------- SYMBOLS --------------------------

	.type		.nv.reservedSmem.offset0,@object
	.size		.nv.reservedSmem.offset0,0x4
